//
// Generated by NVIDIA NVVM Compiler
//
// Compiler Build ID: CL-36424714
// Cuda compilation tools, release 13.0, V13.0.88
// Based on NVVM 20.0.0
//

.version 9.0
.target sm_100
.address_size 64

	// .globl	_Z23warpShuffleReduceKernelPiS_x
// _ZZ23warpShuffleReduceKernelPiS_xE11shared_data has been demoted

.visible .entry _Z23warpShuffleReduceKernelPiS_x(
	.param .u64 .ptr .align 1 _Z23warpShuffleReduceKernelPiS_x_param_0,
	.param .u64 .ptr .align 1 _Z23warpShuffleReduceKernelPiS_x_param_1,
	.param .u64 _Z23warpShuffleReduceKernelPiS_x_param_2
)
{
	.reg .pred 	%p<13>;
	.reg .b32 	%r<38>;
	.reg .b64 	%rd<15>;
	// demoted variable
	.shared .align 4 .b8 _ZZ23warpShuffleReduceKernelPiS_xE11shared_data[4096];
	ld.param.u64 	%rd6, [_Z23warpShuffleReduceKernelPiS_x_param_0];
	ld.param.u64 	%rd4, [_Z23warpShuffleReduceKernelPiS_x_param_1];
	ld.param.u64 	%rd5, [_Z23warpShuffleReduceKernelPiS_x_param_2];
	cvta.to.global.u64 	%rd1, %rd6;
	mov.u32 	%r1, %tid.x;
	mov.u32 	%r2, %ctaid.x;
	mov.u32 	%r37, %ntid.x;
	mul.lo.s32 	%r13, %r37, %r2;
	shl.b32 	%r14, %r13, 1;
	add.s32 	%r15, %r14, %r1;
	cvt.u64.u32 	%rd2, %r15;
	setp.le.u64 	%p1, %rd5, %rd2;
	mov.b32 	%r35, 0;
	@%p1 bra 	$L__BB0_2;
	shl.b64 	%rd7, %rd2, 2;
	add.s64 	%rd8, %rd1, %rd7;
	ld.global.u32 	%r35, [%rd8];
$L__BB0_2:
	cvt.u64.u32 	%rd9, %r37;
	add.s64 	%rd3, %rd2, %rd9;
	setp.ge.u64 	%p2, %rd3, %rd5;
	mov.b32 	%r36, 0;
	@%p2 bra 	$L__BB0_4;
	shl.b64 	%rd10, %rd3, 2;
	add.s64 	%rd11, %rd1, %rd10;
	ld.global.u32 	%r36, [%rd11];
$L__BB0_4:
	add.s32 	%r17, %r36, %r35;
	shl.b32 	%r18, %r1, 2;
	mov.u32 	%r19, _ZZ23warpShuffleReduceKernelPiS_xE11shared_data;
	add.s32 	%r8, %r19, %r18;
	st.shared.u32 	[%r8], %r17;
	bar.sync 	0;
	setp.lt.u32 	%p3, %r37, 66;
	@%p3 bra 	$L__BB0_8;
$L__BB0_5:
	shr.u32 	%r10, %r37, 1;
	setp.ge.u32 	%p4, %r1, %r10;
	@%p4 bra 	$L__BB0_7;
	shl.b32 	%r20, %r10, 2;
	add.s32 	%r21, %r8, %r20;
	ld.shared.u32 	%r22, [%r21];
	ld.shared.u32 	%r23, [%r8];
	add.s32 	%r24, %r23, %r22;
	st.shared.u32 	[%r8], %r24;
$L__BB0_7:
	bar.sync 	0;
	setp.gt.u32 	%p5, %r37, 131;
	mov.u32 	%r37, %r10;
	@%p5 bra 	$L__BB0_5;
$L__BB0_8:
	setp.gt.u32 	%p6, %r1, 31;
	@%p6 bra 	$L__BB0_11;
	ld.shared.u32 	%r25, [%r8];
	shfl.sync.down.b32	%r26|%p7, %r25, 16, 31, -1;
	add.s32 	%r27, %r26, %r25;
	shfl.sync.down.b32	%r28|%p8, %r27, 8, 31, -1;
	add.s32 	%r29, %r28, %r27;
	shfl.sync.down.b32	%r30|%p9, %r29, 4, 31, -1;
	add.s32 	%r31, %r30, %r29;
	shfl.sync.down.b32	%r32|%p10, %r31, 2, 31, -1;
	add.s32 	%r33, %r32, %r31;
	shfl.sync.down.b32	%r34|%p11, %r33, 1, 31, -1;
	add.s32 	%r11, %r34, %r33;
	setp.ne.s32 	%p12, %r1, 0;
	@%p12 bra 	$L__BB0_11;
	cvta.to.global.u64 	%rd12, %rd4;
	mul.wide.u32 	%rd13, %r2, 4;
	add.s64 	%rd14, %rd12, %rd13;
	st.global.u32 	[%rd14], %r11;
$L__BB0_11:
	ret;

}


// ===== COMPILED SASS (sm_100) =====

	.target	sm_100

	.elftype	@"ET_EXEC"


//--------------------- .note.nv.tkinfo           --------------------------
	.section	.note.nv.tkinfo,"",@"SHT_NOTE"
	.sectionflags	@"SHF_NOTE_NV_TKINFO"
	.tkinfo
        /*0018*/ 	.word	0x00000002
        /*0030*/ 	.string	""
        /*0030*/ 	.string	"ptxas"
        /*0030*/ 	.string	"Cuda compilation tools, release 13.0, V13.0.88"
        /*0030*/ 	.string	"Build cuda_13.0.r13.0/compiler.36424714_0"
        /*0030*/ 	.string	"-arch sm_100 -m 64 "



//--------------------- .note.nv.cuinfo           --------------------------
	.section	.note.nv.cuinfo,"",@"SHT_NOTE"
	.sectionflags	@"SHF_NOTE_NV_CUINFO"
        /*0018*/ 	.short	0x0002
        /*001a*/ 	.short	0x0064
        /*001c*/ 	.short	0x0082
	.zero		2


//--------------------- .nv.info                  --------------------------
	.section	.nv.info,"",@"SHT_CUDA_INFO"
	.align	4


	//----- nvinfo : EIATTR_REGCOUNT
	.align		4
        /*0000*/ 	.byte	0x04, 0x2f
        /*0002*/ 	.short	(.L_1 - .L_0)
	.align		4
.L_0:
        /*0004*/ 	.word	index@(_Z23warpShuffleReduceKernelPiS_x)
        /*0008*/ 	.word	0x00000010


	//----- nvinfo : EIATTR_FRAME_SIZE
	.align		4
.L_1:
        /*000c*/ 	.byte	0x04, 0x11
        /*000e*/ 	.short	(.L_3 - .L_2)
	.align		4
.L_2:
        /*0010*/ 	.word	index@(_Z23warpShuffleReduceKernelPiS_x)
        /*0014*/ 	.word	0x00000000


	//----- nvinfo : EIATTR_MIN_STACK_SIZE
	.align		4
.L_3:
        /*0018*/ 	.byte	0x04, 0x12
        /*001a*/ 	.short	(.L_5 - .L_4)
	.align		4
.L_4:
        /*001c*/ 	.word	index@(_Z23warpShuffleReduceKernelPiS_x)
        /*0020*/ 	.word	0x00000000
.L_5:


//--------------------- .nv.compat                --------------------------
	.section	.nv.compat,"",@"SHT_CUDA_COMPAT_INFO"
	.align	4
        /*0000*/ 	.byte	0x02, 0x09, 0x00, 0x00, 0x02, 0x02, 0x01, 0x00, 0x02, 0x05, 0x05, 0x00, 0x03, 0x07, 0x01, 0x01
        /*0010*/ 	.byte	0x02, 0x03, 0x00, 0x00, 0x02, 0x06, 0x01, 0x00, 0x04, 0x0b, 0x08, 0x00, 0x09, 0x00, 0x00, 0x00
        /*0020*/ 	.byte	0x00, 0x00, 0x00, 0x00


//--------------------- .nv.info._Z23warpShuffleReduceKernelPiS_x --------------------------
	.section	.nv.info._Z23warpShuffleReduceKernelPiS_x,"",@"SHT_CUDA_INFO"
	.sectionflags	@""
	.align	4


	//----- nvinfo : EIATTR_CUDA_API_VERSION
	.align		4
        /*0000*/ 	.byte	0x04, 0x37
        /*0002*/ 	.short	(.L_7 - .L_6)
.L_6:
        /*0004*/ 	.word	0x00000082


	//----- nvinfo : EIATTR_KPARAM_INFO
	.align		4
.L_7:
        /*0008*/ 	.byte	0x04, 0x17
        /*000a*/ 	.short	(.L_9 - .L_8)
.L_8:
        /*000c*/ 	.word	0x00000000
        /*0010*/ 	.short	0x0002
        /*0012*/ 	.short	0x0010
        /*0014*/ 	.byte	0x00, 0xf0, 0x21, 0x00


	//----- nvinfo : EIATTR_KPARAM_INFO
	.align		4
.L_9:
        /*0018*/ 	.byte	0x04, 0x17
        /*001a*/ 	.short	(.L_11 - .L_10)
.L_10:
        /*001c*/ 	.word	0x00000000
        /*0020*/ 	.short	0x0001
        /*0022*/ 	.short	0x0008
        /*0024*/ 	.byte	0x00, 0xf5, 0x21, 0x00


	//----- nvinfo : EIATTR_KPARAM_INFO
	.align		4
.L_11:
        /*0028*/ 	.byte	0x04, 0x17
        /*002a*/ 	.short	(.L_13 - .L_12)
.L_12:
        /*002c*/ 	.word	0x00000000
        /*0030*/ 	.short	0x0000
        /*0032*/ 	.short	0x0000
        /*0034*/ 	.byte	0x00, 0xf5, 0x21, 0x00


	//----- nvinfo : EIATTR_SPARSE_MMA_MASK
	.align		4
.L_13:
        /*0038*/ 	.byte	0x03, 0x50
        /*003a*/ 	.short	0x0000


	//----- nvinfo : EIATTR_MAXREG_COUNT
	.align		4
        /*003c*/ 	.byte	0x03, 0x1b
        /*003e*/ 	.short	0x00ff


	//----- nvinfo : EIATTR_NUM_BARRIERS
	.align		4
        /*0040*/ 	.byte	0x02, 0x4c
        /*0042*/ 	.byte	0x01
	.zero		1


	//----- nvinfo : EIATTR_MERCURY_ISA_VERSION
	.align		4
        /*0044*/ 	.byte	0x03, 0x5f
        /*0046*/ 	.short	0x0101


	//----- nvinfo : EIATTR_COOP_GROUP_MASK_REGIDS
	.align		4
        /*0048*/ 	.byte	0x04, 0x29
        /*004a*/ 	.short	(.L_15 - .L_14)


	//   ....[0]....
.L_14:
        /*004c*/ 	.word	0xffffffff


	//   ....[1]....
        /*0050*/ 	.word	0xffffffff


	//   ....[2]....
        /*0054*/ 	.word	0xffffffff


	//   ....[3]....
        /*0058*/ 	.word	0xffffffff


	//   ....[4]....
        /*005c*/ 	.word	0xffffffff


	//----- nvinfo : EIATTR_COOP_GROUP_INSTR_OFFSETS
	.align		4
.L_15:
        /*0060*/ 	.byte	0x04, 0x28
        /*0062*/ 	.short	(.L_17 - .L_16)


	//   ....[0]....
.L_16:
        /*0064*/ 	.word	0x00000310


	//   ....[1]....
        /*0068*/ 	.word	0x00000330


	//   ....[2]....
        /*006c*/ 	.word	0x00000350


	//   ....[3]....
        /*0070*/ 	.word	0x00000370


	//   ....[4]....
        /*0074*/ 	.word	0x00000390


	//----- nvinfo : EIATTR_VRC_CTA_INIT_COUNT
	.align		4
.L_17:
        /*0078*/ 	.byte	0x02, 0x4a
	.zero		1
	.zero		1


	//----- nvinfo : EIATTR_EXIT_INSTR_OFFSETS
	.align		4
        /*007c*/ 	.byte	0x04, 0x1c
        /*007e*/ 	.short	(.L_19 - .L_18)


	//   ....[0]....
.L_18:
        /*0080*/ 	.word	0x000002e0


	//   ....[1]....
        /*0084*/ 	.word	0x000003a0


	//   ....[2]....
        /*0088*/ 	.word	0x000003f0


	//----- nvinfo : EIATTR_CBANK_PARAM_SIZE
	.align		4
.L_19:
        /*008c*/ 	.byte	0x03, 0x19
        /*008e*/ 	.short	0x0018


	//----- nvinfo : EIATTR_PARAM_CBANK
	.align		4
        /*0090*/ 	.byte	0x04, 0x0a
        /*0092*/ 	.short	(.L_21 - .L_20)
	.align		4
.L_20:
        /*0094*/ 	.word	index@(.nv.constant0._Z23warpShuffleReduceKernelPiS_x)
        /*0098*/ 	.short	0x0380
        /*009a*/ 	.short	0x0018


	//----- nvinfo : EIATTR_SW_WAR
	.align		4
.L_21:
        /*009c*/ 	.byte	0x04, 0x36
        /*009e*/ 	.short	(.L_23 - .L_22)
.L_22:
        /*00a0*/ 	.word	0x00000008
.L_23:


//--------------------- .nv.callgraph             --------------------------
	.section	.nv.callgraph,"",@"SHT_CUDA_CALLGRAPH"
	.align	4
	.sectionentsize	8
	.align		4
        /*0000*/ 	.word	0x00000000
	.align		4
        /*0004*/ 	.word	0xffffffff
	.align		4
        /*0008*/ 	.word	0x00000000
	.align		4
        /*000c*/ 	.word	0xfffffffe
	.align		4
        /*0010*/ 	.word	0x00000000
	.align		4
        /*0014*/ 	.word	0xfffffffd
	.align		4
        /*0018*/ 	.word	0x00000000
	.align		4
        /*001c*/ 	.word	0xfffffffc


//--------------------- .text._Z23warpShuffleReduceKernelPiS_x --------------------------
	.section	.text._Z23warpShuffleReduceKernelPiS_x,"ax",@progbits
	.align	128
        .global         _Z23warpShuffleReduceKernelPiS_x
        .type           _Z23warpShuffleReduceKernelPiS_x,@function
        .size           _Z23warpShuffleReduceKernelPiS_x,(.L_x_3 - _Z23warpShuffleReduceKernelPiS_x)
        .other          _Z23warpShuffleReduceKernelPiS_x,@"STO_CUDA_ENTRY STV_DEFAULT"
_Z23warpShuffleReduceKernelPiS_x:
.text._Z23warpShuffleReduceKernelPiS_x:
[----:B------:R-:W-:Y:S01]  /*0000*/  LDC R1, c[0x0][0x37c] ;  /* 0x0000df00ff017b82 */ /* 0x000fe20000000800 */
[----:B------:R-:W0:Y:S01]  /*0010*/  S2R R0, SR_CTAID.X ;  /* 0x0000000000007919 */ /* 0x000e220000002500 */
[----:B------:R-:W1:Y:S01]  /*0020*/  LDCU UR4, c[0x0][0x360] ;  /* 0x00006c00ff0477ac */ /* 0x000e620008000800 */
[----:B------:R-:W2:Y:S01]  /*0030*/  S2R R2, SR_TID.X ;  /* 0x0000000000027919 */ /* 0x000ea20000002100 */
[----:B------:R-:W3:Y:S01]  /*0040*/  LDCU.64 UR6, c[0x0][0x390] ;  /* 0x00007200ff0677ac */ /* 0x000ee20008000a00 */
[----:B-1----:R-:W-:Y:S02]  /*0050*/  IMAD.U32 R8, RZ, RZ, UR4 ;  /* 0x00000004ff087e24 */ /* 0x002fe4000f8e00ff */
[----:B0-----:R-:W-:-:S04]  /*0060*/  IMAD R3, R0, UR4, RZ ;  /* 0x0000000400037c24 */ /* 0x001fc8000f8e02ff */
[----:B--2---:R-:W-:-:S05]  /*0070*/  IMAD R3, R3, 0x2, R2 ;  /* 0x0000000203037824 */ /* 0x004fca00078e0202 */
[C---:B------:R-:W-:Y:S02]  /*0080*/  IADD3 R7, P2, PT, R3.reuse, R8, RZ ;  /* 0x0000000803077210 */ /* 0x040fe40007f5e0ff */
[----:B---3--:R-:W-:Y:S02]  /*0090*/  ISETP.GE.U32.AND P0, PT, R3, UR6, PT ;  /* 0x0000000603007c0c */ /* 0x008fe4000bf06070 */
[----:B------:R-:W-:Y:S01]  /*00a0*/  ISETP.GE.U32.AND P1, PT, R7, UR6, PT ;  /* 0x0000000607007c0c */ /* 0x000fe2000bf26070 */
[----:B------:R-:W-:Y:S01]  /*00b0*/  IMAD.X R10, RZ, RZ, RZ, P2 ;  /* 0x000000ffff0a7224 */ /* 0x000fe200010e06ff */
[----:B------:R-:W-:-:S04]  /*00c0*/  ISETP.GE.U32.AND.EX P0, PT, RZ, UR7, PT, P0 ;  /* 0x00000007ff007c0c */ /* 0x000fc8000bf06100 */
[----:B------:R-:W-:Y:S01]  /*00d0*/  ISETP.GE.U32.AND.EX P1, PT, R10, UR7, PT, P1 ;  /* 0x000000070a007c0c */ /* 0x000fe2000bf26110 */
[----:B------:R-:W0:Y:S08]  /*00e0*/  LDCU.64 UR6, c[0x0][0x358] ;  /* 0x00006b00ff0677ac */ /* 0x000e300008000a00 */
[----:B------:R-:W1:Y:S08]  /*00f0*/  @!P0 LDC.64 R4, c[0x0][0x380] ;  /* 0x0000e000ff048b82 */ /* 0x000e700000000a00 */
[----:B------:R-:W2:Y:S01]  /*0100*/  @!P1 LDC.64 R12, c[0x0][0x380] ;  /* 0x0000e000ff0c9b82 */ /* 0x000ea20000000a00 */
[----:B-1----:R-:W-:-:S04]  /*0110*/  @!P0 LEA R4, P2, R3, R4, 0x2 ;  /* 0x0000000403048211 */ /* 0x002fc800078410ff */
[----:B------:R-:W-:Y:S01]  /*0120*/  @!P0 LEA.HI.X R5, R3, R5, RZ, 0x2, P2 ;  /* 0x0000000503058211 */ /* 0x000fe200010f14ff */
[----:B------:R-:W-:Y:S01]  /*0130*/  IMAD.MOV.U32 R3, RZ, RZ, RZ ;  /* 0x000000ffff037224 */ /* 0x000fe200078e00ff */
[----:B--2---:R-:W-:-:S05]  /*0140*/  @!P1 LEA R6, P3, R7, R12, 0x2 ;  /* 0x0000000c07069211 */ /* 0x004fca00078610ff */
[----:B0-----:R-:W2:Y:S01]  /*0150*/  @!P0 LDG.E R3, desc[UR6][R4.64] ;  /* 0x0000000604038981 */ /* 0x001ea2000c1e1900 */
[----:B------:R-:W-:Y:S01]  /*0160*/  @!P1 LEA.HI.X R7, R7, R13, R10, 0x2, P3 ;  /* 0x0000000d07079211 */ /* 0x000fe200018f140a */
[----:B------:R-:W-:-:S06]  /*0170*/  IMAD.MOV.U32 R10, RZ, RZ, RZ ;  /* 0x000000ffff0a7224 */ /* 0x000fcc00078e00ff */
[----:B------:R-:W2:Y:S01]  /*0180*/  @!P1 LDG.E R10, desc[UR6][R6.64] ;  /* 0x00000006060a9981 */ /* 0x000ea2000c1e1900 */
[----:B------:R-:W0:Y:S01]  /*0190*/  S2UR UR5, SR_CgaCtaId ;  /* 0x00000000000579c3 */ /* 0x000e220000008800 */
[----:B------:R-:W-:Y:S01]  /*01a0*/  UMOV UR4, 0x400 ;  /* 0x0000040000047882 */ /* 0x000fe20000000000 */
[----:B------:R-:W-:Y:S02]  /*01b0*/  ISETP.GE.U32.AND P0, PT, R8, 0x42, PT ;  /* 0x000000420800780c */ /* 0x000fe40003f06070 */
[----:B------:R-:W-:Y:S01]  /*01c0*/  ISETP.GT.U32.AND P1, PT, R2, 0x1f, PT ;  /* 0x0000001f0200780c */ /* 0x000fe20003f24070 */
[----:B0-----:R-:W-:Y:S01]  /*01d0*/  ULEA UR4, UR5, UR4, 0x18 ;  /* 0x0000000405047291 */ /* 0x001fe2000f8ec0ff */
[----:B--2---:R-:W-:-:S05]  /*01e0*/  IMAD.IADD R3, R10, 0x1, R3 ;  /* 0x000000010a037824 */ /* 0x004fca00078e0203 */
[----:B------:R-:W-:-:S05]  /*01f0*/  LEA R10, R2, UR4, 0x2 ;  /* 0x00000004020a7c11 */ /* 0x000fca000f8e10ff */
[----:B------:R0:W-:Y:S01]  /*0200*/  STS [R10], R3 ;  /* 0x000000030a007388 */ /* 0x0001e20000000800 */
[----:B------:R-:W-:Y:S06]  /*0210*/  BAR.SYNC.DEFER_BLOCKING 0x0 ;  /* 0x0000000000007b1d */ /* 0x000fec0000010000 */
[----:B------:R-:W-:Y:S05]  /*0220*/  @!P0 BRA `(.L_x_0) ;  /* 0x00000000002c8947 */ /* 0x000fea0003800000 */
.L_x_1:
[----:B------:R-:W-:-:S04]  /*0230*/  SHF.R.U32.HI R7, RZ, 0x1, R8 ;  /* 0x00000001ff077819 */ /* 0x000fc80000011608 */
[----:B------:R-:W-:-:S13]  /*0240*/  ISETP.GE.U32.AND P0, PT, R2, R7, PT ;  /* 0x000000070200720c */ /* 0x000fda0003f06070 */
[----:B0-----:R-:W-:Y:S01]  /*0250*/  @!P0 IMAD R3, R7, 0x4, R10 ;  /* 0x0000000407038824 */ /* 0x001fe200078e020a */
[----:B------:R-:W-:Y:S05]  /*0260*/  @!P0 LDS R4, [R10] ;  /* 0x000000000a048984 */ /* 0x000fea0000000800 */
[----:B------:R-:W0:Y:S02]  /*0270*/  @!P0 LDS R3, [R3] ;  /* 0x0000000003038984 */ /* 0x000e240000000800 */
[----:B0-----:R-:W-:-:S05]  /*0280*/  @!P0 IMAD.IADD R5, R3, 0x1, R4 ;  /* 0x0000000103058824 */ /* 0x001fca00078e0204 */
[----:B------:R1:W-:Y:S01]  /*0290*/  @!P0 STS [R10], R5 ;  /* 0x000000050a008388 */ /* 0x0003e20000000800 */
[----:B------:R-:W-:Y:S01]  /*02a0*/  BAR.SYNC.DEFER_BLOCKING 0x0 ;  /* 0x0000000000007b1d */ /* 0x000fe20000010000 */
[----:B------:R-:W-:Y:S01]  /*02b0*/  ISETP.GT.U32.AND P0, PT, R8, 0x83, PT ;  /* 0x000000830800780c */ /* 0x000fe20003f04070 */
[----:B------:R-:W-:-:S12]  /*02c0*/  IMAD.MOV.U32 R8, RZ, RZ, R7 ;  /* 0x000000ffff087224 */ /* 0x000fd800078e0007 */
[----:B-1----:R-:W-:Y:S05]  /*02d0*/  @P0 BRA `(.L_x_1) ;  /* 0xfffffffc00d40947 */ /* 0x002fea000383ffff */
.L_x_0:
[----:B------:R-:W-:Y:S05]  /*02e0*/  @P1 EXIT ;  /* 0x000000000000194d */ /* 0x000fea0003800000 */
[----:B0-----:R-:W0:Y:S01]  /*02f0*/  LDS R10, [R10] ;  /* 0x000000000a0a7984 */ /* 0x001e220000000800 */
[----:B------:R-:W-:-:S03]  /*0300*/  ISETP.NE.AND P0, PT, R2, RZ, PT ;  /* 0x000000ff0200720c */ /* 0x000fc60003f05270 */
[----:B0-----:R-:W0:Y:S02]  /*0310*/  SHFL.DOWN PT, R3, R10, 0x10, 0x1f ;  /* 0x0a001f000a037f89 */ /* 0x001e2400000e0000 */
[----:B0-----:R-:W-:-:S05]  /*0320*/  IMAD.IADD R3, R10, 0x1, R3 ;  /* 0x000000010a037824 */ /* 0x001fca00078e0203 */
[----:B------:R-:W0:Y:S02]  /*0330*/  SHFL.DOWN PT, R4, R3, 0x8, 0x1f ;  /* 0x09001f0003047f89 */ /* 0x000e2400000e0000 */
[----:B0-----:R-:W-:-:S05]  /*0340*/  IMAD.IADD R4, R3, 0x1, R4 ;  /* 0x0000000103047824 */ /* 0x001fca00078e0204 */
[----:B------:R-:W0:Y:S02]  /*0350*/  SHFL.DOWN PT, R5, R4, 0x4, 0x1f ;  /* 0x08801f0004057f89 */ /* 0x000e2400000e0000 */
[----:B0-----:R-:W-:-:S05]  /*0360*/  IMAD.IADD R5, R4, 0x1, R5 ;  /* 0x0000000104057824 */ /* 0x001fca00078e0205 */
[----:B------:R-:W0:Y:S02]  /*0370*/  SHFL.DOWN PT, R6, R5, 0x2, 0x1f ;  /* 0x08401f0005067f89 */ /* 0x000e2400000e0000 */
[----:B0-----:R-:W-:-:S05]  /*0380*/  IMAD.IADD R6, R5, 0x1, R6 ;  /* 0x0000000105067824 */ /* 0x001fca00078e0206 */
[----:B------:R0:W1:Y:S01]  /*0390*/  SHFL.DOWN PT, R7, R6, 0x1, 0x1f ;  /* 0x08201f0006077f89 */ /* 0x00006200000e0000 */
[----:B------:R-:W-:Y:S05]  /*03a0*/  @P0 EXIT ;  /* 0x000000000000094d */ /* 0x000fea0003800000 */
[----:B------:R-:W2:Y:S01]  /*03b0*/  LDC.64 R2, c[0x0][0x388] ;  /* 0x0000e200ff027b82 */ /* 0x000ea20000000a00 */
[----:B-1----:R-:W-:Y:S02]  /*03c0*/  IMAD.IADD R7, R6, 0x1, R7 ;  /* 0x0000000106077824 */ /* 0x002fe400078e0207 */
[----:B--2---:R-:W-:-:S05]  /*03d0*/  IMAD.WIDE.U32 R2, R0, 0x4, R2 ;  /* 0x0000000400027825 */ /* 0x004fca00078e0002 */
[----:B------:R-:W-:Y:S01]  /*03e0*/  STG.E desc[UR6][R2.64], R7 ;  /* 0x0000000702007986 */ /* 0x000fe2000c101906 */
[----:B------:R-:W-:Y:S05]  /*03f0*/  EXIT ;  /* 0x000000000000794d */ /* 0x000fea0003800000 */
.L_x_2:
[----:B------:R-:W-:-:S00]  /*0400*/  BRA `(.L_x_2) ;  /* 0xfffffffc00fc7947 */ /* 0x000fc0000383ffff */
[----:B------:R-:W-:-:S00]  /*0410*/  NOP ;  /* 0x0000000000007918 */ /* 0x000fc00000000000 */
        /* <DEDUP_REMOVED lines=14> */
.L_x_3:


//--------------------- .nv.shared._Z23warpShuffleReduceKernelPiS_x --------------------------
	.section	.nv.shared._Z23warpShuffleReduceKernelPiS_x,"aw",@nobits
	.sectionflags	@""
	.align	4
.nv.shared._Z23warpShuffleReduceKernelPiS_x:
	.zero		5120


//--------------------- .nv.shared.reserved.0     --------------------------
	.section	.nv.shared.reserved.0,"aw",@nobits
	.weak		__nv_reservedSMEM_offset_0_alias
	.size		__nv_reservedSMEM_offset_0_alias, 0, 64
	.other		__nv_reservedSMEM_offset_0_alias,@"STO_CUDA_RESERVED_SHARED STV_DEFAULT"
__nv_reservedSMEM_offset_0_alias:
	.zero		0
	.zero		64


//--------------------- .nv.constant0._Z23warpShuffleReduceKernelPiS_x --------------------------
	.section	.nv.constant0._Z23warpShuffleReduceKernelPiS_x,"a",@progbits
	.sectionflags	@""
	.align	4
.nv.constant0._Z23warpShuffleReduceKernelPiS_x:
	.zero		920


//--------------------- SYMBOLS --------------------------

	.type		.nv.reservedSmem.offset0,@object
	.size		.nv.reservedSmem.offset0,0x4
	.type		.nv.reservedSmem.cap,@object
	.size		.nv.reservedSmem.cap,0x4
